//
// Generated by NVIDIA NVVM Compiler
//
// Compiler Build ID: CL-36424714
// Cuda compilation tools, release 13.0, V13.0.88
// Based on NVVM 20.0.0
//

.version 9.0
.target sm_100
.address_size 64

	// .globl	_Z13FloydWarshallPfi

.visible .entry _Z13FloydWarshallPfi(
	.param .u64 .ptr .align 1 _Z13FloydWarshallPfi_param_0,
	.param .u32 _Z13FloydWarshallPfi_param_1
)
{
	.reg .pred 	%p<57>;
	.reg .b32 	%r<58>;
	.reg .b32 	%f<76>;
	.reg .b64 	%rd<49>;

	ld.param.u64 	%rd12, [_Z13FloydWarshallPfi_param_0];
	ld.param.u32 	%r25, [_Z13FloydWarshallPfi_param_1];
	cvta.to.global.u64 	%rd1, %rd12;
	setp.lt.s32 	%p1, %r25, 1;
	@%p1 bra 	$L__BB0_46;
	and.b32  	%r1, %r25, 7;
	and.b32  	%r2, %r25, 3;
	and.b32  	%r3, %r25, 2147483640;
	and.b32  	%r4, %r25, 1;
	mov.b32 	%r49, 0;
$L__BB0_2:
	mul.lo.s32 	%r6, %r49, %r25;
	cvt.u64.u32 	%rd2, %r6;
	mov.b32 	%r50, 0;
$L__BB0_3:
	setp.eq.s32 	%p2, %r50, %r49;
	mul.lo.s32 	%r8, %r50, %r25;
	@%p2 bra 	$L__BB0_44;
	add.s32 	%r29, %r8, %r49;
	mul.wide.u32 	%rd13, %r29, 4;
	add.s64 	%rd3, %rd1, %rd13;
	setp.lt.u32 	%p3, %r25, 8;
	mov.b32 	%r56, 0;
	@%p3 bra 	$L__BB0_23;
	shl.b64 	%rd14, %rd2, 2;
	add.s64 	%rd15, %rd1, 16;
	add.s64 	%rd48, %rd15, %rd14;
	neg.s32 	%r51, %r50;
	mul.wide.u32 	%rd16, %r8, 4;
	add.s64 	%rd47, %rd15, %rd16;
	mov.b32 	%r54, 0;
	mov.u32 	%r52, %r6;
	mov.u32 	%r53, %r8;
$L__BB0_6:
	.pragma "nounroll";
	setp.eq.s32 	%p4, %r51, 0;
	setp.eq.s32 	%p5, %r54, %r49;
	or.pred  	%p6, %p5, %p4;
	@%p6 bra 	$L__BB0_8;
	mul.wide.u32 	%rd17, %r53, 4;
	add.s64 	%rd18, %rd1, %rd17;
	ld.global.f32 	%f1, [%rd18];
	ld.global.f32 	%f2, [%rd3];
	mul.wide.u32 	%rd19, %r52, 4;
	add.s64 	%rd20, %rd1, %rd19;
	ld.global.f32 	%f3, [%rd20];
	add.f32 	%f4, %f2, %f3;
	min.f32 	%f5, %f1, %f4;
	st.global.f32 	[%rd18], %f5;
$L__BB0_8:
	add.s32 	%r31, %r54, 1;
	setp.eq.s32 	%p7, %r50, %r31;
	setp.eq.s32 	%p8, %r31, %r49;
	or.pred  	%p9, %p8, %p7;
	@%p9 bra 	$L__BB0_10;
	ld.global.f32 	%f6, [%rd47+-12];
	ld.global.f32 	%f7, [%rd3];
	ld.global.f32 	%f8, [%rd48+-12];
	add.f32 	%f9, %f7, %f8;
	min.f32 	%f10, %f6, %f9;
	st.global.f32 	[%rd47+-12], %f10;
$L__BB0_10:
	add.s32 	%r32, %r54, 2;
	setp.eq.s32 	%p10, %r50, %r32;
	setp.eq.s32 	%p11, %r32, %r49;
	or.pred  	%p12, %p11, %p10;
	@%p12 bra 	$L__BB0_12;
	ld.global.f32 	%f11, [%rd47+-8];
	ld.global.f32 	%f12, [%rd3];
	ld.global.f32 	%f13, [%rd48+-8];
	add.f32 	%f14, %f12, %f13;
	min.f32 	%f15, %f11, %f14;
	st.global.f32 	[%rd47+-8], %f15;
$L__BB0_12:
	add.s32 	%r33, %r54, 3;
	setp.eq.s32 	%p13, %r50, %r33;
	setp.eq.s32 	%p14, %r33, %r49;
	or.pred  	%p15, %p14, %p13;
	@%p15 bra 	$L__BB0_14;
	ld.global.f32 	%f16, [%rd47+-4];
	ld.global.f32 	%f17, [%rd3];
	ld.global.f32 	%f18, [%rd48+-4];
	add.f32 	%f19, %f17, %f18;
	min.f32 	%f20, %f16, %f19;
	st.global.f32 	[%rd47+-4], %f20;
$L__BB0_14:
	add.s32 	%r34, %r54, 4;
	setp.eq.s32 	%p16, %r50, %r34;
	setp.eq.s32 	%p17, %r34, %r49;
	or.pred  	%p18, %p17, %p16;
	@%p18 bra 	$L__BB0_16;
	ld.global.f32 	%f21, [%rd47];
	ld.global.f32 	%f22, [%rd3];
	ld.global.f32 	%f23, [%rd48];
	add.f32 	%f24, %f22, %f23;
	min.f32 	%f25, %f21, %f24;
	st.global.f32 	[%rd47], %f25;
$L__BB0_16:
	add.s32 	%r35, %r54, 5;
	setp.eq.s32 	%p19, %r50, %r35;
	setp.eq.s32 	%p20, %r35, %r49;
	or.pred  	%p21, %p20, %p19;
	@%p21 bra 	$L__BB0_18;
	ld.global.f32 	%f26, [%rd47+4];
	ld.global.f32 	%f27, [%rd3];
	ld.global.f32 	%f28, [%rd48+4];
	add.f32 	%f29, %f27, %f28;
	min.f32 	%f30, %f26, %f29;
	st.global.f32 	[%rd47+4], %f30;
$L__BB0_18:
	add.s32 	%r36, %r54, 6;
	setp.eq.s32 	%p22, %r50, %r36;
	setp.eq.s32 	%p23, %r36, %r49;
	or.pred  	%p24, %p23, %p22;
	@%p24 bra 	$L__BB0_20;
	ld.global.f32 	%f31, [%rd47+8];
	ld.global.f32 	%f32, [%rd3];
	ld.global.f32 	%f33, [%rd48+8];
	add.f32 	%f34, %f32, %f33;
	min.f32 	%f35, %f31, %f34;
	st.global.f32 	[%rd47+8], %f35;
$L__BB0_20:
	add.s32 	%r37, %r54, 7;
	setp.eq.s32 	%p25, %r50, %r37;
	setp.eq.s32 	%p26, %r37, %r49;
	or.pred  	%p27, %p26, %p25;
	@%p27 bra 	$L__BB0_22;
	ld.global.f32 	%f36, [%rd47+12];
	ld.global.f32 	%f37, [%rd3];
	ld.global.f32 	%f38, [%rd48+12];
	add.f32 	%f39, %f37, %f38;
	min.f32 	%f40, %f36, %f39;
	st.global.f32 	[%rd47+12], %f40;
$L__BB0_22:
	add.s32 	%r54, %r54, 8;
	add.s32 	%r53, %r53, 8;
	add.s32 	%r52, %r52, 8;
	add.s32 	%r51, %r51, 8;
	add.s64 	%rd48, %rd48, 32;
	add.s64 	%rd47, %rd47, 32;
	setp.ne.s32 	%p28, %r54, %r3;
	mov.u32 	%r56, %r3;
	@%p28 bra 	$L__BB0_6;
$L__BB0_23:
	setp.eq.s32 	%p29, %r1, 0;
	@%p29 bra 	$L__BB0_44;
	add.s32 	%r38, %r1, -1;
	setp.lt.u32 	%p30, %r38, 3;
	@%p30 bra 	$L__BB0_34;
	setp.eq.s32 	%p31, %r50, %r56;
	setp.eq.s32 	%p32, %r56, %r49;
	or.pred  	%p33, %p32, %p31;
	@%p33 bra 	$L__BB0_27;
	add.s32 	%r39, %r56, %r8;
	mul.wide.u32 	%rd21, %r39, 4;
	add.s64 	%rd22, %rd1, %rd21;
	ld.global.f32 	%f41, [%rd22];
	ld.global.f32 	%f42, [%rd3];
	add.s32 	%r40, %r56, %r6;
	mul.wide.u32 	%rd23, %r40, 4;
	add.s64 	%rd24, %rd1, %rd23;
	ld.global.f32 	%f43, [%rd24];
	add.f32 	%f44, %f42, %f43;
	min.f32 	%f45, %f41, %f44;
	st.global.f32 	[%rd22], %f45;
$L__BB0_27:
	add.s32 	%r41, %r56, 1;
	setp.eq.s32 	%p34, %r50, %r41;
	setp.eq.s32 	%p35, %r41, %r49;
	cvt.u64.u32 	%rd25, %r8;
	cvt.u64.u32 	%rd26, %r56;
	add.s64 	%rd27, %rd26, %rd25;
	shl.b64 	%rd28, %rd27, 2;
	add.s64 	%rd10, %rd1, %rd28;
	add.s64 	%rd29, %rd26, %rd2;
	shl.b64 	%rd30, %rd29, 2;
	add.s64 	%rd11, %rd1, %rd30;
	or.pred  	%p36, %p35, %p34;
	@%p36 bra 	$L__BB0_29;
	ld.global.f32 	%f46, [%rd10+4];
	ld.global.f32 	%f47, [%rd3];
	ld.global.f32 	%f48, [%rd11+4];
	add.f32 	%f49, %f47, %f48;
	min.f32 	%f50, %f46, %f49;
	st.global.f32 	[%rd10+4], %f50;
$L__BB0_29:
	add.s32 	%r42, %r56, 2;
	setp.eq.s32 	%p37, %r50, %r42;
	setp.eq.s32 	%p38, %r42, %r49;
	or.pred  	%p39, %p38, %p37;
	@%p39 bra 	$L__BB0_31;
	ld.global.f32 	%f51, [%rd10+8];
	ld.global.f32 	%f52, [%rd3];
	ld.global.f32 	%f53, [%rd11+8];
	add.f32 	%f54, %f52, %f53;
	min.f32 	%f55, %f51, %f54;
	st.global.f32 	[%rd10+8], %f55;
$L__BB0_31:
	add.s32 	%r43, %r56, 3;
	setp.eq.s32 	%p40, %r50, %r43;
	setp.eq.s32 	%p41, %r43, %r49;
	or.pred  	%p42, %p41, %p40;
	@%p42 bra 	$L__BB0_33;
	ld.global.f32 	%f56, [%rd10+12];
	ld.global.f32 	%f57, [%rd3];
	ld.global.f32 	%f58, [%rd11+12];
	add.f32 	%f59, %f57, %f58;
	min.f32 	%f60, %f56, %f59;
	st.global.f32 	[%rd10+12], %f60;
$L__BB0_33:
	add.s32 	%r56, %r56, 4;
$L__BB0_34:
	setp.eq.s32 	%p43, %r2, 0;
	@%p43 bra 	$L__BB0_44;
	setp.eq.s32 	%p44, %r2, 1;
	@%p44 bra 	$L__BB0_41;
	setp.eq.s32 	%p45, %r50, %r56;
	setp.eq.s32 	%p46, %r56, %r49;
	or.pred  	%p47, %p46, %p45;
	@%p47 bra 	$L__BB0_38;
	add.s32 	%r44, %r56, %r8;
	mul.wide.u32 	%rd31, %r44, 4;
	add.s64 	%rd32, %rd1, %rd31;
	ld.global.f32 	%f61, [%rd32];
	ld.global.f32 	%f62, [%rd3];
	add.s32 	%r45, %r56, %r6;
	mul.wide.u32 	%rd33, %r45, 4;
	add.s64 	%rd34, %rd1, %rd33;
	ld.global.f32 	%f63, [%rd34];
	add.f32 	%f64, %f62, %f63;
	min.f32 	%f65, %f61, %f64;
	st.global.f32 	[%rd32], %f65;
$L__BB0_38:
	add.s32 	%r46, %r56, 1;
	setp.eq.s32 	%p48, %r50, %r46;
	setp.eq.s32 	%p49, %r46, %r49;
	or.pred  	%p50, %p49, %p48;
	@%p50 bra 	$L__BB0_40;
	cvt.u64.u32 	%rd35, %r8;
	cvt.u64.u32 	%rd36, %r56;
	add.s64 	%rd37, %rd36, %rd35;
	shl.b64 	%rd38, %rd37, 2;
	add.s64 	%rd39, %rd1, %rd38;
	ld.global.f32 	%f66, [%rd39+4];
	ld.global.f32 	%f67, [%rd3];
	add.s64 	%rd40, %rd36, %rd2;
	shl.b64 	%rd41, %rd40, 2;
	add.s64 	%rd42, %rd1, %rd41;
	ld.global.f32 	%f68, [%rd42+4];
	add.f32 	%f69, %f67, %f68;
	min.f32 	%f70, %f66, %f69;
	st.global.f32 	[%rd39+4], %f70;
$L__BB0_40:
	add.s32 	%r56, %r56, 2;
$L__BB0_41:
	setp.eq.s32 	%p51, %r4, 0;
	@%p51 bra 	$L__BB0_44;
	setp.eq.s32 	%p52, %r50, %r56;
	setp.eq.s32 	%p53, %r56, %r49;
	or.pred  	%p54, %p53, %p52;
	@%p54 bra 	$L__BB0_44;
	add.s32 	%r47, %r56, %r8;
	mul.wide.u32 	%rd43, %r47, 4;
	add.s64 	%rd44, %rd1, %rd43;
	ld.global.f32 	%f71, [%rd44];
	ld.global.f32 	%f72, [%rd3];
	add.s32 	%r48, %r56, %r6;
	mul.wide.u32 	%rd45, %r48, 4;
	add.s64 	%rd46, %rd1, %rd45;
	ld.global.f32 	%f73, [%rd46];
	add.f32 	%f74, %f72, %f73;
	min.f32 	%f75, %f71, %f74;
	st.global.f32 	[%rd44], %f75;
$L__BB0_44:
	add.s32 	%r50, %r50, 1;
	setp.ne.s32 	%p55, %r50, %r25;
	@%p55 bra 	$L__BB0_3;
	add.s32 	%r49, %r49, 1;
	setp.ne.s32 	%p56, %r49, %r25;
	@%p56 bra 	$L__BB0_2;
$L__BB0_46:
	ret;

}


// ===== COMPILED SASS (sm_100) =====

	.target	sm_100

	.elftype	@"ET_EXEC"


//--------------------- .note.nv.tkinfo           --------------------------
	.section	.note.nv.tkinfo,"",@"SHT_NOTE"
	.sectionflags	@"SHF_NOTE_NV_TKINFO"
	.tkinfo
        /*0018*/ 	.word	0x00000002
        /*0030*/ 	.string	""
        /*0030*/ 	.string	"ptxas"
        /*0030*/ 	.string	"Cuda compilation tools, release 13.0, V13.0.88"
        /*0030*/ 	.string	"Build cuda_13.0.r13.0/compiler.36424714_0"
        /*0030*/ 	.string	"-arch sm_100 -m 64 "



//--------------------- .note.nv.cuinfo           --------------------------
	.section	.note.nv.cuinfo,"",@"SHT_NOTE"
	.sectionflags	@"SHF_NOTE_NV_CUINFO"
        /*0018*/ 	.short	0x0002
        /*001a*/ 	.short	0x0064
        /*001c*/ 	.short	0x0082
	.zero		2


//--------------------- .nv.info                  --------------------------
	.section	.nv.info,"",@"SHT_CUDA_INFO"
	.align	4


	//----- nvinfo : EIATTR_REGCOUNT
	.align		4
        /*0000*/ 	.byte	0x04, 0x2f
        /*0002*/ 	.short	(.L_1 - .L_0)
	.align		4
.L_0:
        /*0004*/ 	.word	index@(_Z13FloydWarshallPfi)
        /*0008*/ 	.word	0x00000018


	//----- nvinfo : EIATTR_FRAME_SIZE
	.align		4
.L_1:
        /*000c*/ 	.byte	0x04, 0x11
        /*000e*/ 	.short	(.L_3 - .L_2)
	.align		4
.L_2:
        /*0010*/ 	.word	index@(_Z13FloydWarshallPfi)
        /*0014*/ 	.word	0x00000000


	//----- nvinfo : EIATTR_MIN_STACK_SIZE
	.align		4
.L_3:
        /*0018*/ 	.byte	0x04, 0x12
        /*001a*/ 	.short	(.L_5 - .L_4)
	.align		4
.L_4:
        /*001c*/ 	.word	index@(_Z13FloydWarshallPfi)
        /*0020*/ 	.word	0x00000000
.L_5:


//--------------------- .nv.compat                --------------------------
	.section	.nv.compat,"",@"SHT_CUDA_COMPAT_INFO"
	.align	4
        /*0000*/ 	.byte	0x02, 0x09, 0x00, 0x00, 0x02, 0x02, 0x01, 0x00, 0x02, 0x05, 0x05, 0x00, 0x03, 0x07, 0x01, 0x01
        /*0010*/ 	.byte	0x02, 0x03, 0x00, 0x00, 0x02, 0x06, 0x01, 0x00, 0x04, 0x0b, 0x08, 0x00, 0x09, 0x00, 0x00, 0x00
        /*0020*/ 	.byte	0x00, 0x00, 0x00, 0x00


//--------------------- .nv.info._Z13FloydWarshallPfi --------------------------
	.section	.nv.info._Z13FloydWarshallPfi,"",@"SHT_CUDA_INFO"
	.sectionflags	@""
	.align	4


	//----- nvinfo : EIATTR_CUDA_API_VERSION
	.align		4
        /*0000*/ 	.byte	0x04, 0x37
        /*0002*/ 	.short	(.L_7 - .L_6)
.L_6:
        /*0004*/ 	.word	0x00000082


	//----- nvinfo : EIATTR_KPARAM_INFO
	.align		4
.L_7:
        /*0008*/ 	.byte	0x04, 0x17
        /*000a*/ 	.short	(.L_9 - .L_8)
.L_8:
        /*000c*/ 	.word	0x00000000
        /*0010*/ 	.short	0x0001
        /*0012*/ 	.short	0x0008
        /*0014*/ 	.byte	0x00, 0xf0, 0x11, 0x00


	//----- nvinfo : EIATTR_KPARAM_INFO
	.align		4
.L_9:
        /*0018*/ 	.byte	0x04, 0x17
        /*001a*/ 	.short	(.L_11 - .L_10)
.L_10:
        /*001c*/ 	.word	0x00000000
        /*0020*/ 	.short	0x0000
        /*0022*/ 	.short	0x0000
        /*0024*/ 	.byte	0x00, 0xf5, 0x21, 0x00


	//----- nvinfo : EIATTR_SPARSE_MMA_MASK
	.align		4
.L_11:
        /*0028*/ 	.byte	0x03, 0x50
        /*002a*/ 	.short	0x0000


	//----- nvinfo : EIATTR_MAXREG_COUNT
	.align		4
        /*002c*/ 	.byte	0x03, 0x1b
        /*002e*/ 	.short	0x00ff


	//----- nvinfo : EIATTR_MERCURY_ISA_VERSION
	.align		4
        /*0030*/ 	.byte	0x03, 0x5f
        /*0032*/ 	.short	0x0101


	//----- nvinfo : EIATTR_VRC_CTA_INIT_COUNT
	.align		4
        /*0034*/ 	.byte	0x02, 0x4a
	.zero		1
	.zero		1


	//----- nvinfo : EIATTR_EXIT_INSTR_OFFSETS
	.align		4
        /*0038*/ 	.byte	0x04, 0x1c
        /*003a*/ 	.short	(.L_13 - .L_12)


	//   ....[0]....
.L_12:
        /*003c*/ 	.word	0x00000030


	//   ....[1]....
        /*0040*/ 	.word	0x00000f80


	//----- nvinfo : EIATTR_CBANK_PARAM_SIZE
	.align		4
.L_13:
        /*0044*/ 	.byte	0x03, 0x19
        /*0046*/ 	.short	0x000c


	//----- nvinfo : EIATTR_PARAM_CBANK
	.align		4
        /*0048*/ 	.byte	0x04, 0x0a
        /*004a*/ 	.short	(.L_15 - .L_14)
	.align		4
.L_14:
        /*004c*/ 	.word	index@(.nv.constant0._Z13FloydWarshallPfi)
        /*0050*/ 	.short	0x0380
        /*0052*/ 	.short	0x000c


	//----- nvinfo : EIATTR_SW_WAR
	.align		4
.L_15:
        /*0054*/ 	.byte	0x04, 0x36
        /*0056*/ 	.short	(.L_17 - .L_16)
.L_16:
        /*0058*/ 	.word	0x00000008
.L_17:


//--------------------- .nv.callgraph             --------------------------
	.section	.nv.callgraph,"",@"SHT_CUDA_CALLGRAPH"
	.align	4
	.sectionentsize	8
	.align		4
        /*0000*/ 	.word	0x00000000
	.align		4
        /*0004*/ 	.word	0xffffffff
	.align		4
        /*0008*/ 	.word	0x00000000
	.align		4
        /*000c*/ 	.word	0xfffffffe
	.align		4
        /*0010*/ 	.word	0x00000000
	.align		4
        /*0014*/ 	.word	0xfffffffd
	.align		4
        /*0018*/ 	.word	0x00000000
	.align		4
        /*001c*/ 	.word	0xfffffffc


//--------------------- .text._Z13FloydWarshallPfi --------------------------
	.section	.text._Z13FloydWarshallPfi,"ax",@progbits
	.align	128
        .global         _Z13FloydWarshallPfi
        .type           _Z13FloydWarshallPfi,@function
        .size           _Z13FloydWarshallPfi,(.L_x_15 - _Z13FloydWarshallPfi)
        .other          _Z13FloydWarshallPfi,@"STO_CUDA_ENTRY STV_DEFAULT"
_Z13FloydWarshallPfi:
.text._Z13FloydWarshallPfi:
[----:B------:R-:W-:Y:S08]  /*0000*/  LDC R1, c[0x0][0x37c] ;  /* 0x0000df00ff017b82 */ /* 0x000ff00000000800 */
[----:B------:R-:W0:Y:S02]  /*0010*/  LDC R0, c[0x0][0x388] ;  /* 0x0000e200ff007b82 */ /* 0x000e240000000800 */
[----:B0-----:R-:W-:-:S13]  /*0020*/  ISETP.GE.AND P0, PT, R0, 0x1, PT ;  /* 0x000000010000780c */ /* 0x001fda0003f06270 */
[----:B------:R-:W-:Y:S05]  /*0030*/  @!P0 EXIT ;  /* 0x000000000000894d */ /* 0x000fea0003800000 */
[C---:B------:R-:W-:Y:S01]  /*0040*/  LOP3.LUT R13, R0.reuse, 0x7, RZ, 0xc0, !PT ;  /* 0x00000007000d7812 */ /* 0x040fe200078ec0ff */
[----:B------:R-:W0:Y:S01]  /*0050*/  LDCU.64 UR10, c[0x0][0x358] ;  /* 0x00006b00ff0a77ac */ /* 0x000e220008000a00 */
[C---:B------:R-:W-:Y:S02]  /*0060*/  LOP3.LUT R14, R0.reuse, 0x3, RZ, 0xc0, !PT ;  /* 0x00000003000e7812 */ /* 0x040fe400078ec0ff */
[----:B------:R-:W-:Y:S01]  /*0070*/  LOP3.LUT R0, R0, 0x7ffffff8, RZ, 0xc0, !PT ;  /* 0x7ffffff800007812 */ /* 0x000fe200078ec0ff */
[----:B------:R-:W-:-:S06]  /*0080*/  UMOV UR4, URZ ;  /* 0x000000ff00047c82 */ /* 0x000fcc0008000000 */
.L_x_13:
[----:B-1----:R-:W1:Y:S01]  /*0090*/  LDCU UR8, c[0x0][0x388] ;  /* 0x00007100ff0877ac */ /* 0x002e620008000800 */
[----:B------:R-:W-:Y:S01]  /*00a0*/  UMOV UR5, URZ ;  /* 0x000000ff00057c82 */ /* 0x000fe20008000000 */
[----:B01234-:R-:W-:-:S12]  /*00b0*/  UIMAD UR8, UR4, UR8, URZ ;  /* 0x00000008040872a4 */ /* 0x01ffd8000f8e02ff */
.L_x_12:
[----:B------:R-:W-:-:S09]  /*00c0*/  UISETP.NE.AND UP0, UPT, UR5, UR4, UPT ;  /* 0x000000040500728c */ /* 0x000fd2000bf05270 */
[----:B01234-:R-:W-:Y:S05]  /*00d0*/  BRA.U !UP0, `(.L_x_0) ;  /* 0x0000000d088c7547 */ /* 0x01ffea000b800000 */
[----:B------:R-:W1:Y:S08]  /*00e0*/  LDC R5, c[0x0][0x388] ;  /* 0x0000e200ff057b82 */ /* 0x000e700000000800 */
[----:B------:R-:W2:Y:S01]  /*00f0*/  LDC.64 R2, c[0x0][0x380] ;  /* 0x0000e000ff027b82 */ /* 0x000ea20000000a00 */
[C---:B-1----:R-:W-:Y:S01]  /*0100*/  ISETP.GE.U32.AND P0, PT, R5.reuse, 0x8, PT ;  /* 0x000000080500780c */ /* 0x042fe20003f06070 */
[----:B------:R-:W-:-:S02]  /*0110*/  IMAD R4, R5, UR5, RZ ;  /* 0x0000000505047c24 */ /* 0x000fc4000f8e02ff */
[----:B------:R-:W-:Y:S02]  /*0120*/  IMAD.MOV.U32 R5, RZ, RZ, RZ ;  /* 0x000000ffff057224 */ /* 0x000fe400078e00ff */
[----:B------:R-:W-:-:S04]  /*0130*/  VIADD R7, R4, UR4 ;  /* 0x0000000404077c36 */ /* 0x000fc80008000000 */
[----:B--2---:R-:W-:-:S04]  /*0140*/  IMAD.WIDE.U32 R2, R7, 0x4, R2 ;  /* 0x0000000407027825 */ /* 0x004fc800078e0002 */
[----:B------:R-:W-:Y:S05]  /*0150*/  @!P0 BRA `(.L_x_1) ;  /* 0x0000000400b48947 */ /* 0x000fea0003800000 */
[----:B------:R-:W1:Y:S01]  /*0160*/  LDCU.64 UR6, c[0x0][0x380] ;  /* 0x00007000ff0677ac */ /* 0x000e620008000a00 */
[----:B------:R-:W-:Y:S02]  /*0170*/  IMAD.MOV.U32 R5, RZ, RZ, RZ ;  /* 0x000000ffff057224 */ /* 0x000fe400078e00ff */
[----:B------:R-:W-:Y:S01]  /*0180*/  IMAD.MOV.U32 R12, RZ, RZ, R4 ;  /* 0x000000ffff0c7224 */ /* 0x000fe200078e0004 */
[----:B------:R-:W-:Y:S02]  /*0190*/  UIADD3 UR9, UPT, UPT, -UR5, URZ, URZ ;  /* 0x000000ff05097290 */ /* 0x000fe4000fffe1ff */
[----:B-1----:R-:W-:-:S04]  /*01a0*/  UIADD3 UR6, UP0, UPT, UR6, 0x10, URZ ;  /* 0x0000001006067890 */ /* 0x002fc8000ff1e0ff */
[----:B------:R-:W-:Y:S02]  /*01b0*/  UIADD3.X UR7, UPT, UPT, URZ, UR7, URZ, UP0, !UPT ;  /* 0x00000007ff077290 */ /* 0x000fe400087fe4ff */
[----:B------:R-:W-:Y:S01]  /*01c0*/  IMAD.U32 R10, RZ, RZ, UR6 ;  /* 0x00000006ff0a7e24 */ /* 0x000fe2000f8e00ff */
[----:B------:R-:W-:-:S03]  /*01d0*/  ULEA UR6, UP0, UR8, UR6, 0x2 ;  /* 0x0000000608067291 */ /* 0x000fc6000f8010ff */
[----:B------:R-:W-:Y:S01]  /*01e0*/  IMAD.U32 R11, RZ, RZ, UR7 ;  /* 0x00000007ff0b7e24 */ /* 0x000fe2000f8e00ff */
[----:B------:R-:W-:Y:S02]  /*01f0*/  ULEA.HI.X UR7, UR8, UR7, URZ, 0x2, UP0 ;  /* 0x0000000708077291 */ /* 0x000fe400080f14ff */
[----:B------:R-:W-:Y:S02]  /*0200*/  IMAD.U32 R18, RZ, RZ, UR6 ;  /* 0x00000006ff127e24 */ /* 0x000fe4000f8e00ff */
[----:B------:R-:W-:-:S04]  /*0210*/  IMAD.WIDE.U32 R10, R4, 0x4, R10 ;  /* 0x00000004040a7825 */ /* 0x000fc800078e000a */
[----:B------:R-:W-:Y:S02]  /*0220*/  IMAD.MOV.U32 R19, RZ, RZ, R11 ;  /* 0x000000ffff137224 */ /* 0x000fe400078e000b */
[----:B------:R-:W-:Y:S02]  /*0230*/  IMAD.U32 R11, RZ, RZ, UR8 ;  /* 0x00000008ff0b7e24 */ /* 0x000fe4000f8e00ff */
[----:B------:R-:W-:-:S07]  /*0240*/  IMAD.U32 R21, RZ, RZ, UR7 ;  /* 0x00000007ff157e24 */ /* 0x000fce000f8e00ff */
.L_x_7:
[----:B------:R-:W-:-:S04]  /*0250*/  ISETP.NE.AND P0, PT, RZ, UR9, PT ;  /* 0x00000009ff007c0c */ /* 0x000fc8000bf05270 */
[----:B------:R-:W-:-:S13]  /*0260*/  ISETP.EQ.OR P0, PT, R5, UR4, !P0 ;  /* 0x0000000405007c0c */ /* 0x000fda000c702670 */
[----:B0-----:R-:W1:Y:S01]  /*0270*/  @!P0 LDC.64 R6, c[0x0][0x380] ;  /* 0x0000e000ff068b82 */ /* 0x001e620000000a00 */
[----:B0-----:R-:W2:Y:S01]  /*0280*/  @!P0 LDG.E R16, desc[UR10][R2.64] ;  /* 0x0000000a02108981 */ /* 0x001ea2000c1e1900 */
[----:B-1----:R-:W-:-:S04]  /*0290*/  @!P0 IMAD.WIDE.U32 R8, R11, 0x4, R6 ;  /* 0x000000040b088825 */ /* 0x002fc800078e0006 */
[----:B------:R-:W-:Y:S02]  /*02a0*/  @!P0 IMAD.WIDE.U32 R6, R12, 0x4, R6 ;  /* 0x000000040c068825 */ /* 0x000fe400078e0006 */
[----:B------:R0:W2:Y:S04]  /*02b0*/  @!P0 LDG.E R9, desc[UR10][R8.64] ;  /* 0x0000000a08098981 */ /* 0x0000a8000c1e1900 */
[----:B------:R-:W3:Y:S01]  /*02c0*/  @!P0 LDG.E R15, desc[UR10][R6.64] ;  /* 0x0000000a060f8981 */ /* 0x000ee2000c1e1900 */
[----:B------:R-:W-:-:S05]  /*02d0*/  VIADD R17, R5, 0x1 ;  /* 0x0000000105117836 */ /* 0x000fca0000000000 */
[----:B------:R-:W-:-:S04]  /*02e0*/  ISETP.NE.AND P2, PT, R17, UR5, PT ;  /* 0x0000000511007c0c */ /* 0x000fc8000bf45270 */
[----:B------:R-:W-:Y:S01]  /*02f0*/  ISETP.EQ.OR P2, PT, R17, UR4, !P2 ;  /* 0x0000000411007c0c */ /* 0x000fe2000d742670 */
[----:B0-----:R-:W-:Y:S02]  /*0300*/  IMAD.MOV.U32 R8, RZ, RZ, R18 ;  /* 0x000000ffff087224 */ /* 0x001fe400078e0012 */
[----:B--2---:R-:W-:Y:S01]  /*0310*/  @!P0 FADD R16, R16, R9 ;  /* 0x0000000910108221 */ /* 0x004fe20000000000 */
[----:B------:R-:W-:-:S04]  /*0320*/  IMAD.MOV.U32 R9, RZ, RZ, R21 ;  /* 0x000000ffff097224 */ /* 0x000fc800078e0015 */
[----:B---3--:R-:W-:-:S05]  /*0330*/  @!P0 FMNMX R15, R15, R16, PT ;  /* 0x000000100f0f8209 */ /* 0x008fca0003800000 */
[----:B------:R0:W-:Y:S04]  /*0340*/  @!P0 STG.E desc[UR10][R6.64], R15 ;  /* 0x0000000f06008986 */ /* 0x0001e8000c10190a */
[----:B------:R-:W2:Y:S04]  /*0350*/  @!P2 LDG.E R16, desc[UR10][R2.64] ;  /* 0x0000000a0210a981 */ /* 0x000ea8000c1e1900 */
[----:B------:R-:W2:Y:S01]  /*0360*/  @!P2 LDG.E R17, desc[UR10][R8.64+-0xc] ;  /* 0xfffff40a0811a981 */ /* 0x000ea2000c1e1900 */
[----:B0-----:R-:W-:Y:S02]  /*0370*/  IMAD.MOV.U32 R6, RZ, RZ, R10 ;  /* 0x000000ffff067224 */ /* 0x001fe400078e000a */
[----:B------:R-:W-:-:S05]  /*0380*/  IMAD.MOV.U32 R7, RZ, RZ, R19 ;  /* 0x000000ffff077224 */ /* 0x000fca00078e0013 */
[----:B------:R-:W3:Y:S01]  /*0390*/  @!P2 LDG.E R10, desc[UR10][R6.64+-0xc] ;  /* 0xfffff40a060aa981 */ /* 0x000ee2000c1e1900 */
[----:B------:R-:W-:-:S05]  /*03a0*/  VIADD R18, R5, 0x2 ;  /* 0x0000000205127836 */ /* 0x000fca0000000000 */
[----:B------:R-:W-:Y:S01]  /*03b0*/  ISETP.NE.AND P3, PT, R18, UR5, PT ;  /* 0x0000000512007c0c */ /* 0x000fe2000bf65270 */
[----:B------:R-:W-:-:S03]  /*03c0*/  VIADD R19, R5, 0x3 ;  /* 0x0000000305137836 */ /* 0x000fc60000000000 */
[----:B------:R-:W-:Y:S01]  /*03d0*/  ISETP.EQ.OR P3, PT, R18, UR4, !P3 ;  /* 0x0000000412007c0c */ /* 0x000fe2000df62670 */
[C---:B------:R-:W-:Y:S02]  /*03e0*/  VIADD R18, R5.reuse, 0x4 ;  /* 0x0000000405127836 */ /* 0x040fe40000000000 */
[C---:B------:R-:W-:Y:S02]  /*03f0*/  VIADD R15, R5.reuse, 0x5 ;  /* 0x00000005050f7836 */ /* 0x040fe40000000000 */
[----:B------:R-:W-:Y:S01]  /*0400*/  VIADD R20, R5, 0x6 ;  /* 0x0000000605147836 */ /* 0x000fe20000000000 */
[----:B------:R-:W-:Y:S02]  /*0410*/  ISETP.NE.AND P1, PT, R19, UR5, PT ;  /* 0x0000000513007c0c */ /* 0x000fe4000bf25270 */
[----:B------:R-:W-:Y:S02]  /*0420*/  ISETP.NE.AND P0, PT, R18, UR5, PT ;  /* 0x0000000512007c0c */ /* 0x000fe4000bf05270 */
[----:B------:R-:W-:-:S02]  /*0430*/  ISETP.NE.AND P5, PT, R15, UR5, PT ;  /* 0x000000050f007c0c */ /* 0x000fc4000bfa5270 */
[----:B------:R-:W-:Y:S02]  /*0440*/  ISETP.NE.AND P4, PT, R20, UR5, PT ;  /* 0x0000000514007c0c */ /* 0x000fe4000bf85270 */
[----:B------:R-:W-:Y:S02]  /*0450*/  ISETP.EQ.OR P1, PT, R19, UR4, !P1 ;  /* 0x0000000413007c0c */ /* 0x000fe4000cf22670 */
[----:B------:R-:W-:Y:S02]  /*0460*/  ISETP.EQ.OR P0, PT, R18, UR4, !P0 ;  /* 0x0000000412007c0c */ /* 0x000fe4000c702670 */
[----:B------:R-:W-:Y:S02]  /*0470*/  ISETP.EQ.OR P5, PT, R15, UR4, !P5 ;  /* 0x000000040f007c0c */ /* 0x000fe4000efa2670 */
[----:B------:R-:W-:Y:S01]  /*0480*/  ISETP.EQ.OR P4, PT, R20, UR4, !P4 ;  /* 0x0000000414007c0c */ /* 0x000fe2000e782670 */
[----:B--2---:R-:W-:-:S05]  /*0490*/  @!P2 FADD R17, R16, R17 ;  /* 0x000000111011a221 */ /* 0x004fca0000000000 */
[----:B---3--:R-:W-:-:S05]  /*04a0*/  @!P2 FMNMX R17, R10, R17, PT ;  /* 0x000000110a11a209 */ /* 0x008fca0003800000 */
[----:B------:R0:W-:Y:S01]  /*04b0*/  @!P2 STG.E desc[UR10][R6.64+-0xc], R17 ;  /* 0xfffff4110600a986 */ /* 0x0001e2000c10190a */
[----:B------:R-:W-:Y:S05]  /*04c0*/  @P3 BRA `(.L_x_2) ;  /* 0x0000000000183947 */ /* 0x000fea0003800000 */
[----:B------:R-:W2:Y:S04]  /*04d0*/  LDG.E R15, desc[UR10][R2.64] ;  /* 0x0000000a020f7981 */ /* 0x000ea8000c1e1900 */
[----:B------:R-:W2:Y:S04]  /*04e0*/  LDG.E R16, desc[UR10][R8.64+-0x8] ;  /* 0xfffff80a08107981 */ /* 0x000ea8000c1e1900 */
[----:B------:R-:W3:Y:S01]  /*04f0*/  LDG.E R10, desc[UR10][R6.64+-0x8] ;  /* 0xfffff80a060a7981 */ /* 0x000ee2000c1e1900 */
[----:B--2---:R-:W-:-:S05]  /*0500*/  FADD R15, R15, R16 ;  /* 0x000000100f0f7221 */ /* 0x004fca0000000000 */
[----:B---3--:R-:W-:-:S05]  /*0510*/  FMNMX R15, R10, R15, PT ;  /* 0x0000000f0a0f7209 */ /* 0x008fca0003800000 */
[----:B------:R1:W-:Y:S02]  /*0520*/  STG.E desc[UR10][R6.64+-0x8], R15 ;  /* 0xfffff80f06007986 */ /* 0x0003e4000c10190a */
.L_x_2:
[----:B------:R-:W-:Y:S05]  /*0530*/  @P1 BRA `(.L_x_3) ;  /* 0x0000000000181947 */ /* 0x000fea0003800000 */
[----:B-1----:R-:W2:Y:S04]  /*0540*/  LDG.E R15, desc[UR10][R2.64] ;  /* 0x0000000a020f7981 */ /* 0x002ea8000c1e1900 */
[----:B------:R-:W2:Y:S04]  /*0550*/  LDG.E R16, desc[UR10][R8.64+-0x4] ;  /* 0xfffffc0a08107981 */ /* 0x000ea8000c1e1900 */
[----:B------:R-:W3:Y:S01]  /*0560*/  LDG.E R10, desc[UR10][R6.64+-0x4] ;  /* 0xfffffc0a060a7981 */ /* 0x000ee2000c1e1900 */
[----:B--2---:R-:W-:-:S05]  /*0570*/  FADD R15, R15, R16 ;  /* 0x000000100f0f7221 */ /* 0x004fca0000000000 */
[----:B---3--:R-:W-:-:S05]  /*0580*/  FMNMX R15, R10, R15, PT ;  /* 0x0000000f0a0f7209 */ /* 0x008fca0003800000 */
[----:B------:R2:W-:Y:S02]  /*0590*/  STG.E desc[UR10][R6.64+-0x4], R15 ;  /* 0xfffffc0f06007986 */ /* 0x0005e4000c10190a */
.L_x_3:
[----:B------:R-:W-:Y:S05]  /*05a0*/  @P0 BRA `(.L_x_4) ;  /* 0x0000000000180947 */ /* 0x000fea0003800000 */
[----:B-12---:R-:W2:Y:S04]  /*05b0*/  LDG.E R15, desc[UR10][R2.64] ;  /* 0x0000000a020f7981 */ /* 0x006ea8000c1e1900 */
[----:B------:R-:W2:Y:S04]  /*05c0*/  LDG.E R16, desc[UR10][R8.64] ;  /* 0x0000000a08107981 */ /* 0x000ea8000c1e1900 */
[----:B------:R-:W3:Y:S01]  /*05d0*/  LDG.E R10, desc[UR10][R6.64] ;  /* 0x0000000a060a7981 */ /* 0x000ee2000c1e1900 */
[----:B--2---:R-:W-:-:S05]  /*05e0*/  FADD R15, R15, R16 ;  /* 0x000000100f0f7221 */ /* 0x004fca0000000000 */
[----:B---3--:R-:W-:-:S05]  /*05f0*/  FMNMX R15, R10, R15, PT ;  /* 0x0000000f0a0f7209 */ /* 0x008fca0003800000 */
[----:B------:R3:W-:Y:S02]  /*0600*/  STG.E desc[UR10][R6.64], R15 ;  /* 0x0000000f06007986 */ /* 0x0007e4000c10190a */
.L_x_4:
[----:B------:R-:W-:Y:S05]  /*0610*/  @P5 BRA `(.L_x_5) ;  /* 0x0000000000185947 */ /* 0x000fea0003800000 */
[----:B-123--:R-:W2:Y:S04]  /*0620*/  LDG.E R15, desc[UR10][R2.64] ;  /* 0x0000000a020f7981 */ /* 0x00eea8000c1e1900 */
[----:B------:R-:W2:Y:S04]  /*0630*/  LDG.E R16, desc[UR10][R8.64+0x4] ;  /* 0x0000040a08107981 */ /* 0x000ea8000c1e1900 */
[----:B------:R-:W3:Y:S01]  /*0640*/  LDG.E R10, desc[UR10][R6.64+0x4] ;  /* 0x0000040a060a7981 */ /* 0x000ee2000c1e1900 */
[----:B--2---:R-:W-:-:S05]  /*0650*/  FADD R15, R15, R16 ;  /* 0x000000100f0f7221 */ /* 0x004fca0000000000 */
[----:B---3--:R-:W-:-:S05]  /*0660*/  FMNMX R15, R10, R15, PT ;  /* 0x0000000f0a0f7209 */ /* 0x008fca0003800000 */
[----:B------:R4:W-:Y:S02]  /*0670*/  STG.E desc[UR10][R6.64+0x4], R15 ;  /* 0x0000040f06007986 */ /* 0x0009e4000c10190a */
.L_x_5:
[----:B------:R-:W-:Y:S05]  /*0680*/  @P4 BRA `(.L_x_6) ;  /* 0x0000000000184947 */ /* 0x000fea0003800000 */
[----:B-1234-:R-:W2:Y:S04]  /*0690*/  LDG.E R15, desc[UR10][R2.64] ;  /* 0x0000000a020f7981 */ /* 0x01eea8000c1e1900 */
[----:B------:R-:W2:Y:S04]  /*06a0*/  LDG.E R16, desc[UR10][R8.64+0x8] ;  /* 0x0000080a08107981 */ /* 0x000ea8000c1e1900 */
[----:B------:R-:W3:Y:S01]  /*06b0*/  LDG.E R10, desc[UR10][R6.64+0x8] ;  /* 0x0000080a060a7981 */ /* 0x000ee2000c1e1900 */
[----:B--2---:R-:W-:-:S05]  /*06c0*/  FADD R15, R15, R16 ;  /* 0x000000100f0f7221 */ /* 0x004fca0000000000 */
[----:B---3--:R-:W-:-:S05]  /*06d0*/  FMNMX R15, R10, R15, PT ;  /* 0x0000000f0a0f7209 */ /* 0x008fca0003800000 */
[----:B------:R1:W-:Y:S02]  /*06e0*/  STG.E desc[UR10][R6.64+0x8], R15 ;  /* 0x0000080f06007986 */ /* 0x0003e4000c10190a */
.L_x_6:
[----:B------:R-:W-:-:S05]  /*06f0*/  VIADD R10, R5, 0x7 ;  /* 0x00000007050a7836 */ /* 0x000fca0000000000 */
[----:B------:R-:W-:-:S04]  /*0700*/  ISETP.NE.AND P0, PT, R10, UR5, PT ;  /* 0x000000050a007c0c */ /* 0x000fc8000bf05270 */
[----:B------:R-:W-:-:S13]  /*0710*/  ISETP.EQ.OR P0, PT, R10, UR4, !P0 ;  /* 0x000000040a007c0c */ /* 0x000fda000c702670 */
[----:B-1234-:R-:W2:Y:S04]  /*0720*/  @!P0 LDG.E R15, desc[UR10][R2.64] ;  /* 0x0000000a020f8981 */ /* 0x01eea8000c1e1900 */
[----:B------:R-:W2:Y:S04]  /*0730*/  @!P0 LDG.E R16, desc[UR10][R8.64+0xc] ;  /* 0x00000c0a08108981 */ /* 0x000ea8000c1e1900 */
[----:B------:R-:W3:Y:S01]  /*0740*/  @!P0 LDG.E R10, desc[UR10][R6.64+0xc] ;  /* 0x00000c0a060a8981 */ /* 0x000ee2000c1e1900 */
[----:B------:R-:W-:Y:S01]  /*0750*/  VIADD R5, R5, 0x8 ;  /* 0x0000000805057836 */ /* 0x000fe20000000000 */
[----:B------:R-:W-:Y:S01]  /*0760*/  IADD3 R18, P1, PT, R8, 0x20, RZ ;  /* 0x0000002008127810 */ /* 0x000fe20007f3e0ff */
[----:B------:R-:W-:Y:S01]  /*0770*/  UIADD3 UR9, UPT, UPT, UR9, 0x8, URZ ;  /* 0x0000000809097890 */ /* 0x000fe2000fffe0ff */
[----:B------:R-:W-:-:S02]  /*0780*/  VIADD R12, R12, 0x8 ;  /* 0x000000080c0c7836 */ /* 0x000fc40000000000 */
[----:B------:R-:W-:Y:S02]  /*0790*/  VIADD R11, R11, 0x8 ;  /* 0x000000080b0b7836 */ /* 0x000fe40000000000 */
[----:B------:R-:W-:Y:S02]  /*07a0*/  IMAD.X R21, RZ, RZ, R9, P1 ;  /* 0x000000ffff157224 */ /* 0x000fe400008e0609 */
[----:B--2---:R-:W-:-:S05]  /*07b0*/  @!P0 FADD R15, R15, R16 ;  /* 0x000000100f0f8221 */ /* 0x004fca0000000000 */
[----:B---3--:R-:W-:Y:S02]  /*07c0*/  @!P0 FMNMX R15, R10, R15, PT ;  /* 0x0000000f0a0f8209 */ /* 0x008fe40003800000 */
[----:B------:R-:W-:-:S03]  /*07d0*/  IADD3 R10, P2, PT, R6, 0x20, RZ ;  /* 0x00000020060a7810 */ /* 0x000fc60007f5e0ff */
[----:B------:R1:W-:Y:S01]  /*07e0*/  @!P0 STG.E desc[UR10][R6.64+0xc], R15 ;  /* 0x00000c0f06008986 */ /* 0x0003e2000c10190a */
[----:B------:R-:W-:Y:S01]  /*07f0*/  ISETP.NE.AND P0, PT, R5, R0, PT ;  /* 0x000000000500720c */ /* 0x000fe20003f05270 */
[----:B------:R-:W-:-:S12]  /*0800*/  IMAD.X R19, RZ, RZ, R7, P2 ;  /* 0x000000ffff137224 */ /* 0x000fd800010e0607 */
[----:B-1----:R-:W-:Y:S05]  /*0810*/  @P0 BRA `(.L_x_7) ;  /* 0xfffffff8008c0947 */ /* 0x002fea000383ffff */
[----:B------:R-:W-:-:S07]  /*0820*/  IMAD.MOV.U32 R5, RZ, RZ, R0 ;  /* 0x000000ffff057224 */ /* 0x000fce00078e0000 */
.L_x_1:
[----:B------:R-:W-:-:S13]  /*0830*/  ISETP.NE.AND P0, PT, R13, RZ, PT ;  /* 0x000000ff0d00720c */ /* 0x000fda0003f05270 */
[----:B------:R-:W-:Y:S05]  /*0840*/  @!P0 BRA `(.L_x_0) ;  /* 0x0000000400b08947 */ /* 0x000fea0003800000 */
[----:B0-----:R-:W-:-:S05]  /*0850*/  VIADD R6, R13, 0xffffffff ;  /* 0xffffffff0d067836 */ /* 0x001fca0000000000 */
[----:B------:R-:W-:-:S13]  /*0860*/  ISETP.GE.U32.AND P0, PT, R6, 0x3, PT ;  /* 0x000000030600780c */ /* 0x000fda0003f06070 */
[----:B------:R-:W-:Y:S05]  /*0870*/  @!P0 BRA `(.L_x_8) ;  /* 0x0000000000d08947 */ /* 0x000fea0003800000 */
[----:B------:R-:W-:-:S04]  /*0880*/  ISETP.NE.AND P1, PT, R5, UR5, PT ;  /* 0x0000000505007c0c */ /* 0x000fc8000bf25270 */
[----:B------:R-:W-:-:S13]  /*0890*/  ISETP.EQ.OR P1, PT, R5, UR4, !P1 ;  /* 0x0000000405007c0c */ /* 0x000fda000cf22670 */
[----:B------:R-:W0:Y:S01]  /*08a0*/  @!P1 LDC.64 R6, c[0x0][0x380] ;  /* 0x0000e000ff069b82 */ /* 0x000e220000000a00 */
[----:B------:R-:W-:Y:S01]  /*08b0*/  @!P1 VIADD R17, R5, UR8 ;  /* 0x0000000805119c36 */ /* 0x000fe20008000000 */
[----:B------:R-:W2:Y:S01]  /*08c0*/  @!P1 LDG.E R10, desc[UR10][R2.64] ;  /* 0x0000000a020a9981 */ /* 0x000ea2000c1e1900 */
[----:B------:R-:W-:Y:S02]  /*08d0*/  @!P1 IMAD.IADD R9, R4, 0x1, R5 ;  /* 0x0000000104099824 */ /* 0x000fe400078e0205 */
[----:B0-----:R-:W-:-:S04]  /*08e0*/  @!P1 IMAD.WIDE.U32 R16, R17, 0x4, R6 ;  /* 0x0000000411109825 */ /* 0x001fc800078e0006 */
[----:B------:R-:W-:Y:S02]  /*08f0*/  @!P1 IMAD.WIDE.U32 R6, R9, 0x4, R6 ;  /* 0x0000000409069825 */ /* 0x000fe400078e0006 */
[----:B------:R-:W2:Y:S01]  /*0900*/  @!P1 LDG.E R17, desc[UR10][R16.64] ;  /* 0x0000000a10119981 */ /* 0x000ea2000c1e1900 */
[----:B------:R-:W0:Y:S03]  /*0910*/  LDC.64 R8, c[0x0][0x380] ;  /* 0x0000e000ff087b82 */ /* 0x000e260000000a00 */
[----:B------:R-:W3:Y:S01]  /*0920*/  @!P1 LDG.E R11, desc[UR10][R6.64] ;  /* 0x0000000a060b9981 */ /* 0x000ee2000c1e1900 */
[C---:B------:R-:W-:Y:S01]  /*0930*/  VIADD R12, R5.reuse, 0x1 ;  /* 0x00000001050c7836 */ /* 0x040fe20000000000 */
[----:B------:R-:W-:-:S04]  /*0940*/  IADD3 R18, P2, PT, R5, UR8, RZ ;  /* 0x0000000805127c10 */ /* 0x000fc8000ff5e0ff */
[----:B------:R-:W-:Y:S01]  /*0950*/  ISETP.NE.AND P0, PT, R12, UR5, PT ;  /* 0x000000050c007c0c */ /* 0x000fe2000bf05270 */
[----:B------:R-:W-:-:S03]  /*0960*/  IMAD.X R19, RZ, RZ, RZ, P2 ;  /* 0x000000ffff137224 */ /* 0x000fc600010e06ff */
[----:B------:R-:W-:Y:S02]  /*0970*/  ISETP.EQ.OR P0, PT, R12, UR4, !P0 ;  /* 0x000000040c007c0c */ /* 0x000fe4000c702670 */
[----:B------:R-:W-:Y:S01]  /*0980*/  IADD3 R20, P2, PT, R4, R5, RZ ;  /* 0x0000000504147210 */ /* 0x000fe20007f5e0ff */
[----:B--2---:R-:W-:Y:S01]  /*0990*/  @!P1 FADD R12, R10, R17 ;  /* 0x000000110a0c9221 */ /* 0x004fe20000000000 */
[----:B0-----:R-:W-:-:S04]  /*09a0*/  LEA R10, P3, R18, R8, 0x2 ;  /* 0x00000008120a7211 */ /* 0x001fc800078610ff */
[----:B---3--:R-:W-:Y:S01]  /*09b0*/  @!P1 FMNMX R15, R11, R12, PT ;  /* 0x0000000c0b0f9209 */ /* 0x008fe20003800000 */
[----:B------:R-:W-:Y:S01]  /*09c0*/  IMAD.X R12, RZ, RZ, RZ, P2 ;  /* 0x000000ffff0c7224 */ /* 0x000fe200010e06ff */
[-C--:B------:R-:W-:Y:S02]  /*09d0*/  LEA.HI.X R11, R18, R9.reuse, R19, 0x2, P3 ;  /* 0x00000009120b7211 */ /* 0x080fe400018f1413 */
[C---:B------:R-:W-:Y:S01]  /*09e0*/  LEA R8, P2, R20.reuse, R8, 0x2 ;  /* 0x0000000814087211 */ /* 0x040fe200078410ff */
[----:B------:R0:W-:Y:S03]  /*09f0*/  @!P1 STG.E desc[UR10][R6.64], R15 ;  /* 0x0000000f06009986 */ /* 0x0001e6000c10190a */
[----:B------:R-:W-:Y:S01]  /*0a00*/  LEA.HI.X R9, R20, R9, R12, 0x2, P2 ;  /* 0x0000000914097211 */ /* 0x000fe200010f140c */
[----:B------:R-:W2:Y:S04]  /*0a10*/  @!P0 LDG.E R16, desc[UR10][R2.64] ;  /* 0x0000000a02108981 */ /* 0x000ea8000c1e1900 */
[----:B------:R-:W2:Y:S04]  /*0a20*/  @!P0 LDG.E R17, desc[UR10][R10.64+0x4] ;  /* 0x0000040a0a118981 */ /* 0x000ea8000c1e1900 */
[----:B------:R-:W3:Y:S01]  /*0a30*/  @!P0 LDG.E R12, desc[UR10][R8.64+0x4] ;  /* 0x0000040a080c8981 */ /* 0x000ee2000c1e1900 */
[----:B------:R-:W-:-:S05]  /*0a40*/  VIADD R18, R5, 0x2 ;  /* 0x0000000205127836 */ /* 0x000fca0000000000 */
[----:B------:R-:W-:Y:S01]  /*0a50*/  ISETP.NE.AND P1, PT, R18, UR5, PT ;  /* 0x0000000512007c0c */ /* 0x000fe2000bf25270 */
[----:B------:R-:W-:-:S03]  /*0a60*/  VIADD R19, R5, 0x3 ;  /* 0x0000000305137836 */ /* 0x000fc60000000000 */
[----:B------:R-:W-:Y:S02]  /*0a70*/  ISETP.EQ.OR P1, PT, R18, UR4, !P1 ;  /* 0x0000000412007c0c */ /* 0x000fe4000cf22670 */
[----:B------:R-:W-:-:S04]  /*0a80*/  ISETP.NE.AND P2, PT, R19, UR5, PT ;  /* 0x0000000513007c0c */ /* 0x000fc8000bf45270 */
[----:B------:R-:W-:Y:S01]  /*0a90*/  ISETP.EQ.OR P2, PT, R19, UR4, !P2 ;  /* 0x0000000413007c0c */ /* 0x000fe2000d742670 */
[----:B--2---:R-:W-:-:S05]  /*0aa0*/  @!P0 FADD R17, R16, R17 ;  /* 0x0000001110118221 */ /* 0x004fca0000000000 */
[----:B---3--:R-:W-:-:S05]  /*0ab0*/  @!P0 FMNMX R17, R12, R17, PT ;  /* 0x000000110c118209 */ /* 0x008fca0003800000 */
[----:B------:R0:W-:Y:S01]  /*0ac0*/  @!P0 STG.E desc[UR10][R8.64+0x4], R17 ;  /* 0x0000041108008986 */ /* 0x0001e2000c10190a */
[----:B------:R-:W-:Y:S05]  /*0ad0*/  @P1 BRA `(.L_x_9) ;  /* 0x0000000000181947 */ /* 0x000fea0003800000 */
[----:B0-----:R-:W2:Y:S04]  /*0ae0*/  LDG.E R7, desc[UR10][R2.64] ;  /* 0x0000000a02077981 */ /* 0x001ea8000c1e1900 */
[----:B------:R-:W2:Y:S04]  /*0af0*/  LDG.E R12, desc[UR10][R10.64+0x8] ;  /* 0x0000080a0a0c7981 */ /* 0x000ea8000c1e1900 */
[----:B------:R-:W3:Y:S01]  /*0b00*/  LDG.E R6, desc[UR10][R8.64+0x8] ;  /* 0x0000080a08067981 */ /* 0x000ee2000c1e1900 */
[----:B--2---:R-:W-:-:S05]  /*0b10*/  FADD R7, R7, R12 ;  /* 0x0000000c07077221 */ /* 0x004fca0000000000 */
[----:B---3--:R-:W-:-:S05]  /*0b20*/  FMNMX R7, R6, R7, PT ;  /* 0x0000000706077209 */ /* 0x008fca0003800000 */
[----:B------:R1:W-:Y:S02]  /*0b30*/  STG.E desc[UR10][R8.64+0x8], R7 ;  /* 0x0000080708007986 */ /* 0x0003e4000c10190a */
.L_x_9:
[----:B------:R-:W-:Y:S05]  /*0b40*/  @P2 BRA `(.L_x_10) ;  /* 0x0000000000182947 */ /* 0x000fea0003800000 */
[----:B------:R-:W2:Y:S04]  /*0b50*/  LDG.E R10, desc[UR10][R10.64+0xc] ;  /* 0x00000c0a0a0a7981 */ /* 0x000ea8000c1e1900 */
[----:B01----:R-:W2:Y:S04]  /*0b60*/  LDG.E R7, desc[UR10][R2.64] ;  /* 0x0000000a02077981 */ /* 0x003ea8000c1e1900 */
[----:B------:R-:W3:Y:S01]  /*0b70*/  LDG.E R6, desc[UR10][R8.64+0xc] ;  /* 0x00000c0a08067981 */ /* 0x000ee2000c1e1900 */
[----:B--2---:R-:W-:-:S05]  /*0b80*/  FADD R7, R7, R10 ;  /* 0x0000000a07077221 */ /* 0x004fca0000000000 */
[----:B---3--:R-:W-:-:S05]  /*0b90*/  FMNMX R7, R6, R7, PT ;  /* 0x0000000706077209 */ /* 0x008fca0003800000 */
[----:B------:R2:W-:Y:S02]  /*0ba0*/  STG.E desc[UR10][R8.64+0xc], R7 ;  /* 0x00000c0708007986 */ /* 0x0005e4000c10190a */
.L_x_10:
[----:B------:R-:W-:-:S07]  /*0bb0*/  VIADD R5, R5, 0x4 ;  /* 0x0000000405057836 */ /* 0x000fce0000000000 */
.L_x_8:
[----:B------:R-:W-:-:S13]  /*0bc0*/  ISETP.NE.AND P0, PT, R14, RZ, PT ;  /* 0x000000ff0e00720c */ /* 0x000fda0003f05270 */
[----:B------:R-:W-:Y:S05]  /*0bd0*/  @!P0 BRA `(.L_x_0) ;  /* 0x0000000000cc8947 */ /* 0x000fea0003800000 */
[----:B------:R-:W-:Y:S01]  /*0be0*/  ISETP.NE.AND P0, PT, R14, 0x1, PT ;  /* 0x000000010e00780c */ /* 0x000fe20003f05270 */
[----:B------:R-:W3:-:S12]  /*0bf0*/  LDCU UR6, c[0x0][0x388] ;  /* 0x00007100ff0677ac */ /* 0x000ed80008000800 */
[----:B------:R-:W-:Y:S05]  /*0c00*/  @!P0 BRA `(.L_x_11) ;  /* 0x0000000000808947 */ /* 0x000fea0003800000 */
[----:B------:R-:W-:-:S04]  /*0c10*/  ISETP.NE.AND P0, PT, R5, UR5, PT ;  /* 0x0000000505007c0c */ /* 0x000fc8000bf05270 */
[----:B------:R-:W-:-:S13]  /*0c20*/  ISETP.EQ.OR P0, PT, R5, UR4, !P0 ;  /* 0x0000000405007c0c */ /* 0x000fda000c702670 */
[----:B012---:R-:W0:Y:S01]  /*0c30*/  @!P0 LDC.64 R6, c[0x0][0x380] ;  /* 0x0000e000ff068b82 */ /* 0x007e220000000a00 */
[----:B------:R-:W-:Y:S01]  /*0c40*/  @!P0 VIADD R17, R5, UR8 ;  /* 0x0000000805118c36 */ /* 0x000fe20008000000 */
[----:B------:R-:W2:Y:S01]  /*0c50*/  @!P0 LDG.E R9, desc[UR10][R2.64] ;  /* 0x0000000a02098981 */ /* 0x000ea2000c1e1900 */
[----:B------:R-:W-:Y:S02]  /*0c60*/  @!P0 IMAD.IADD R11, R4, 0x1, R5 ;  /* 0x00000001040b8824 */ /* 0x000fe400078e0205 */
[----:B0-----:R-:W-:-:S04]  /*0c70*/  @!P0 IMAD.WIDE.U32 R16, R17, 0x4, R6 ;  /* 0x0000000411108825 */ /* 0x001fc800078e0006 */
[----:B------:R-:W-:Y:S02]  /*0c80*/  @!P0 IMAD.WIDE.U32 R6, R11, 0x4, R6 ;  /* 0x000000040b068825 */ /* 0x000fe400078e0006 */
[----:B------:R-:W2:Y:S04]  /*0c90*/  @!P0 LDG.E R16, desc[UR10][R16.64] ;  /* 0x0000000a10108981 */ /* 0x000ea8000c1e1900 */
[----:B------:R-:W4:Y:S01]  /*0ca0*/  @!P0 LDG.E R12, desc[UR10][R6.64] ;  /* 0x0000000a060c8981 */ /* 0x000f22000c1e1900 */
[----:B------:R-:W-:-:S05]  /*0cb0*/  VIADD R8, R5, 0x1 ;  /* 0x0000000105087836 */ /* 0x000fca0000000000 */
[----:B------:R-:W-:-:S04]  /*0cc0*/  ISETP.NE.AND P1, PT, R8, UR5, PT ;  /* 0x0000000508007c0c */ /* 0x000fc8000bf25270 */
[----:B------:R-:W-:-:S13]  /*0cd0*/  ISETP.EQ.OR P1, PT, R8, UR4, !P1 ;  /* 0x0000000408007c0c */ /* 0x000fda000cf22670 */
[----:B------:R-:W0:Y:S01]  /*0ce0*/  @!P1 LDC.64 R10, c[0x0][0x380] ;  /* 0x0000e000ff0a9b82 */ /* 0x000e220000000a00 */
[----:B------:R-:W-:-:S05]  /*0cf0*/  @!P1 IADD3 R19, P2, PT, R5, UR8, RZ ;  /* 0x0000000805139c10 */ /* 0x000fca000ff5e0ff */
[----:B------:R-:W-:Y:S01]  /*0d00*/  @!P1 IMAD.X R20, RZ, RZ, RZ, P2 ;  /* 0x000000ffff149224 */ /* 0x000fe200010e06ff */
[----:B------:R-:W-:Y:S02]  /*0d10*/  @!P1 IADD3 R18, P2, PT, R4, R5, RZ ;  /* 0x0000000504129210 */ /* 0x000fe40007f5e0ff */
[----:B0-----:R-:W-:Y:S01]  /*0d20*/  @!P1 LEA R8, P3, R19, R10, 0x2 ;  /* 0x0000000a13089211 */ /* 0x001fe200078610ff */
[----:B--2---:R-:W-:-:S03]  /*0d30*/  @!P0 FADD R15, R9, R16 ;  /* 0x00000010090f8221 */ /* 0x004fc60000000000 */
[----:B------:R-:W-:Y:S01]  /*0d40*/  @!P1 LEA.HI.X R9, R19, R11, R20, 0x2, P3 ;  /* 0x0000000b13099211 */ /* 0x000fe200018f1414 */
[----:B------:R-:W-:Y:S01]  /*0d50*/  @!P1 IMAD.X R16, RZ, RZ, RZ, P2 ;  /* 0x000000ffff109224 */ /* 0x000fe200010e06ff */
[----:B------:R-:W-:Y:S02]  /*0d60*/  @!P1 LEA R10, P2, R18, R10, 0x2 ;  /* 0x0000000a120a9211 */ /* 0x000fe400078410ff */
[----:B----4-:R-:W-:Y:S02]  /*0d70*/  @!P0 FMNMX R15, R12, R15, PT ;  /* 0x0000000f0c0f8209 */ /* 0x010fe40003800000 */
[----:B------:R-:W-:-:S03]  /*0d80*/  @!P1 LEA.HI.X R11, R18, R11, R16, 0x2, P2 ;  /* 0x0000000b120b9211 */ /* 0x000fc600010f1410 */
[----:B------:R4:W-:Y:S04]  /*0d90*/  @!P0 STG.E desc[UR10][R6.64], R15 ;  /* 0x0000000f06008986 */ /* 0x0009e8000c10190a */
[----:B------:R-:W2:Y:S04]  /*0da0*/  @!P1 LDG.E R9, desc[UR10][R8.64+0x4] ;  /* 0x0000040a08099981 */ /* 0x000ea8000c1e1900 */
[----:B------:R-:W2:Y:S04]  /*0db0*/  @!P1 LDG.E R16, desc[UR10][R2.64] ;  /* 0x0000000a02109981 */ /* 0x000ea8000c1e1900 */
[----:B------:R-:W5:Y:S01]  /*0dc0*/  @!P1 LDG.E R12, desc[UR10][R10.64+0x4] ;  /* 0x0000040a0a0c9981 */ /* 0x000f62000c1e1900 */
[----:B------:R-:W-:-:S02]  /*0dd0*/  VIADD R5, R5, 0x2 ;  /* 0x0000000205057836 */ /* 0x000fc40000000000 */
[----:B--2---:R-:W-:-:S05]  /*0de0*/  @!P1 FADD R17, R16, R9 ;  /* 0x0000000910119221 */ /* 0x004fca0000000000 */
[----:B-----5:R-:W-:-:S05]  /*0df0*/  @!P1 FMNMX R17, R12, R17, PT ;  /* 0x000000110c119209 */ /* 0x020fca0003800000 */
[----:B------:R4:W-:Y:S02]  /*0e00*/  @!P1 STG.E desc[UR10][R10.64+0x4], R17 ;  /* 0x000004110a009986 */ /* 0x0009e4000c10190a */
.L_x_11:
[----:B------:R-:W-:Y:S01]  /*0e10*/  ISETP.NE.AND P0, PT, R5, UR5, PT ;  /* 0x0000000505007c0c */ /* 0x000fe2000bf05270 */
[----:B---3--:R-:W-:-:S03]  /*0e20*/  ULOP3.LUT UP0, URZ, UR6, 0x1, URZ, 0xc0, !UPT ;  /* 0x0000000106ff7892 */ /* 0x008fc6000f80c0ff */
[----:B------:R-:W-:-:S04]  /*0e30*/  ISETP.EQ.OR P0, PT, R5, UR4, !P0 ;  /* 0x0000000405007c0c */ /* 0x000fc8000c702670 */
[----:B------:R-:W-:-:S13]  /*0e40*/  PLOP3.LUT P0, PT, P0, PT, UP0, 0xd5, 0x5d ;  /* 0x00000000005d781c */ /* 0x000fda000070fa0d */
[----:B------:R-:W-:Y:S05]  /*0e50*/  @P0 BRA `(.L_x_0) ;  /* 0x00000000002c0947 */ /* 0x000fea0003800000 */
[----:B012---:R-:W0:Y:S01]  /*0e60*/  LDC.64 R8, c[0x0][0x380] ;  /* 0x0000e000ff087b82 */ /* 0x007e220000000a00 */
[----:B----4-:R-:W-:Y:S01]  /*0e70*/  VIADD R7, R5, UR8 ;  /* 0x0000000805077c36 */ /* 0x010fe20008000000 */
[----:B------:R-:W2:Y:S01]  /*0e80*/  LDG.E R2, desc[UR10][R2.64] ;  /* 0x0000000a02027981 */ /* 0x000ea2000c1e1900 */
[----:B------:R-:W-:Y:S02]  /*0e90*/  IMAD.IADD R5, R4, 0x1, R5 ;  /* 0x0000000104057824 */ /* 0x000fe400078e0205 */
[----:B0-----:R-:W-:-:S04]  /*0ea0*/  IMAD.WIDE.U32 R6, R7, 0x4, R8 ;  /* 0x0000000407067825 */ /* 0x001fc800078e0008 */
[----:B------:R-:W-:Y:S02]  /*0eb0*/  IMAD.WIDE.U32 R4, R5, 0x4, R8 ;  /* 0x0000000405047825 */ /* 0x000fe400078e0008 */
[----:B------:R-:W2:Y:S04]  /*0ec0*/  LDG.E R7, desc[UR10][R6.64] ;  /* 0x0000000a06077981 */ /* 0x000ea8000c1e1900 */
[----:B------:R-:W3:Y:S01]  /*0ed0*/  LDG.E R8, desc[UR10][R4.64] ;  /* 0x0000000a04087981 */ /* 0x000ee2000c1e1900 */
[----:B--2---:R-:W-:-:S05]  /*0ee0*/  FADD R9, R2, R7 ;  /* 0x0000000702097221 */ /* 0x004fca0000000000 */
[----:B---3--:R-:W-:-:S05]  /*0ef0*/  FMNMX R9, R8, R9, PT ;  /* 0x0000000908097209 */ /* 0x008fca0003800000 */
[----:B------:R3:W-:Y:S02]  /*0f00*/  STG.E desc[UR10][R4.64], R9 ;  /* 0x0000000904007986 */ /* 0x0007e4000c10190a */
.L_x_0:
[----:B------:R-:W5:Y:S01]  /*0f10*/  LDCU UR6, c[0x0][0x388] ;  /* 0x00007100ff0677ac */ /* 0x000f620008000800 */
[----:B------:R-:W-:-:S04]  /*0f20*/  UIADD3 UR5, UPT, UPT, UR5, 0x1, URZ ;  /* 0x0000000105057890 */ /* 0x000fc8000fffe0ff */
[----:B-----5:R-:W-:-:S09]  /*0f30*/  UISETP.NE.AND UP0, UPT, UR5, UR6, UPT ;  /* 0x000000060500728c */ /* 0x020fd2000bf05270 */
[----:B------:R-:W-:Y:S05]  /*0f40*/  BRA.U UP0, `(.L_x_12) ;  /* 0xfffffff1005c7547 */ /* 0x000fea000b83ffff */
[----:B------:R-:W-:-:S04]  /*0f50*/  UIADD3 UR4, UPT, UPT, UR4, 0x1, URZ ;  /* 0x0000000104047890 */ /* 0x000fc8000fffe0ff */
[----:B------:R-:W-:-:S09]  /*0f60*/  UISETP.NE.AND UP0, UPT, UR4, UR6, UPT ;  /* 0x000000060400728c */ /* 0x000fd2000bf05270 */
[----:B------:R-:W-:Y:S05]  /*0f70*/  BRA.U UP0, `(.L_x_13) ;  /* 0xfffffff100447547 */ /* 0x000fea000b83ffff */
[----:B0-----:R-:W-:Y:S05]  /*0f80*/  EXIT ;  /* 0x000000000000794d */ /* 0x001fea0003800000 */
.L_x_14:
[----:B------:R-:W-:-:S00]  /*0f90*/  BRA `(.L_x_14) ;  /* 0xfffffffc00fc7947 */ /* 0x000fc0000383ffff */
[----:B------:R-:W-:-:S00]  /*0fa0*/  NOP ;  /* 0x0000000000007918 */ /* 0x000fc00000000000 */
        /* <DEDUP_REMOVED lines=13> */
.L_x_15:


//--------------------- .nv.shared.reserved.0     --------------------------
	.section	.nv.shared.reserved.0,"aw",@nobits
	.weak		__nv_reservedSMEM_offset_0_alias
	.size		__nv_reservedSMEM_offset_0_alias, 0, 64
	.other		__nv_reservedSMEM_offset_0_alias,@"STO_CUDA_RESERVED_SHARED STV_DEFAULT"
__nv_reservedSMEM_offset_0_alias:
	.zero		0
	.zero		64


//--------------------- .nv.constant0._Z13FloydWarshallPfi --------------------------
	.section	.nv.constant0._Z13FloydWarshallPfi,"a",@progbits
	.sectionflags	@""
	.align	4
.nv.constant0._Z13FloydWarshallPfi:
	.zero		908


//--------------------- SYMBOLS --------------------------

	.type		.nv.reservedSmem.offset0,@object
	.size		.nv.reservedSmem.offset0,0x4
